	.headerflags	@"EF_CUDA_TEXMODE_UNIFIED EF_CUDA_64BIT_ADDRESS EF_CUDA_SM89 EF_CUDA_VIRTUAL_SM(EF_CUDA_SM89)"
	.elftype	@"ET_EXEC"


//--------------------- .nv.info                  --------------------------
	.section	.nv.info,"",@"SHT_CUDA_INFO"
	.align	4


	//----- nvinfo : EIATTR_REGCOUNT
	.align		4
        /*0000*/ 	.byte	0x04, 0x2f
        /*0002*/ 	.short	(.L_1 - .L_0)
	.align		4
.L_0:
        /*0004*/ 	.word	index@(triton__0d1d2d3d4de5)
        /*0008*/ 	.word	0x00000019


	//----- nvinfo : EIATTR_MAX_STACK_SIZE
	.align		4
.L_1:
        /*000c*/ 	.byte	0x04, 0x23
        /*000e*/ 	.short	(.L_3 - .L_2)
	.align		4
.L_2:
        /*0010*/ 	.word	index@(triton__0d1d2d3d4de5)
        /*0014*/ 	.word	0x00000000


	//----- nvinfo : EIATTR_MIN_STACK_SIZE
	.align		4
.L_3:
        /*0018*/ 	.byte	0x04, 0x12
        /*001a*/ 	.short	(.L_5 - .L_4)
	.align		4
.L_4:
        /*001c*/ 	.word	index@(triton__0d1d2d3d4de5)
        /*0020*/ 	.word	0x00000000


	//----- nvinfo : EIATTR_FRAME_SIZE
	.align		4
.L_5:
        /*0024*/ 	.byte	0x04, 0x11
        /*0026*/ 	.short	(.L_7 - .L_6)
	.align		4
.L_6:
        /*0028*/ 	.word	index@(triton__0d1d2d3d4de5)
        /*002c*/ 	.word	0x00000000
.L_7:


//--------------------- .nv.info.triton__0d1d2d3d4de5 --------------------------
	.section	.nv.info.triton__0d1d2d3d4de5,"",@"SHT_CUDA_INFO"
	.align	4


	//----- nvinfo : EIATTR_CUDA_API_VERSION
	.align		4
        /*0000*/ 	.byte	0x04, 0x37
        /*0002*/ 	.short	(.L_9 - .L_8)
.L_8:
        /*0004*/ 	.word	0x0000007b


	//----- nvinfo : EIATTR_PARAM_CBANK
	.align		4
.L_9:
        /*0008*/ 	.byte	0x04, 0x0a
        /*000a*/ 	.short	(.L_11 - .L_10)
	.align		4
.L_10:
        /*000c*/ 	.word	index@(.nv.constant0.triton__0d1d2d3d4de5)
        /*0010*/ 	.short	0x0160
        /*0012*/ 	.short	0x0028


	//----- nvinfo : EIATTR_CBANK_PARAM_SIZE
	.align		4
.L_11:
        /*0014*/ 	.byte	0x03, 0x19
        /*0016*/ 	.short	0x0028


	//----- nvinfo : EIATTR_KPARAM_INFO
	.align		4
        /*0018*/ 	.byte	0x04, 0x17
        /*001a*/ 	.short	(.L_13 - .L_12)
.L_12:
        /*001c*/ 	.word	0x00000000
        /*0020*/ 	.short	0x0005
        /*0022*/ 	.short	0x0024
        /*0024*/ 	.byte	0x00, 0xf0, 0x11, 0x00


	//----- nvinfo : EIATTR_KPARAM_INFO
	.align		4
.L_13:
        /*0028*/ 	.byte	0x04, 0x17
        /*002a*/ 	.short	(.L_15 - .L_14)
.L_14:
        /*002c*/ 	.word	0x00000000
        /*0030*/ 	.short	0x0004
        /*0032*/ 	.short	0x0020
        /*0034*/ 	.byte	0x00, 0xf0, 0x11, 0x00


	//----- nvinfo : EIATTR_KPARAM_INFO
	.align		4
.L_15:
        /*0038*/ 	.byte	0x04, 0x17
        /*003a*/ 	.short	(.L_17 - .L_16)
.L_16:
        /*003c*/ 	.word	0x00000000
        /*0040*/ 	.short	0x0003
        /*0042*/ 	.short	0x0018
        /*0044*/ 	.byte	0x00, 0xf0, 0x21, 0x00


	//----- nvinfo : EIATTR_KPARAM_INFO
	.align		4
.L_17:
        /*0048*/ 	.byte	0x04, 0x17
        /*004a*/ 	.short	(.L_19 - .L_18)
.L_18:
        /*004c*/ 	.word	0x00000000
        /*0050*/ 	.short	0x0002
        /*0052*/ 	.short	0x0010
        /*0054*/ 	.byte	0x00, 0xf0, 0x21, 0x00


	//----- nvinfo : EIATTR_KPARAM_INFO
	.align		4
.L_19:
        /*0058*/ 	.byte	0x04, 0x17
        /*005a*/ 	.short	(.L_21 - .L_20)
.L_20:
        /*005c*/ 	.word	0x00000000
        /*0060*/ 	.short	0x0001
        /*0062*/ 	.short	0x0008
        /*0064*/ 	.byte	0x00, 0xf0, 0x21, 0x00


	//----- nvinfo : EIATTR_KPARAM_INFO
	.align		4
.L_21:
        /*0068*/ 	.byte	0x04, 0x17
        /*006a*/ 	.short	(.L_23 - .L_22)
.L_22:
        /*006c*/ 	.word	0x00000000
        /*0070*/ 	.short	0x0000
        /*0072*/ 	.short	0x0000
        /*0074*/ 	.byte	0x00, 0xf0, 0x21, 0x00


	//----- nvinfo : EIATTR_MAXREG_COUNT
	.align		4
.L_23:
        /*0078*/ 	.byte	0x03, 0x1b
        /*007a*/ 	.short	0x00ff


	//----- nvinfo : EIATTR_EXIT_INSTR_OFFSETS
	.align		4
        /*007c*/ 	.byte	0x04, 0x1c
        /*007e*/ 	.short	(.L_25 - .L_24)


	//   ....[0]....
.L_24:
        /*0080*/ 	.word	0x00000820


	//   ....[1]....
        /*0084*/ 	.word	0x00000840


	//----- nvinfo : EIATTR_CTAIDZ_USED
	.align		4
.L_25:
        /*0088*/ 	.byte	0x01, 0x04
	.zero		2


	//----- nvinfo : EIATTR_MAX_THREADS
	.align		4
        /*008c*/ 	.byte	0x04, 0x05
        /*008e*/ 	.short	(.L_27 - .L_26)
.L_26:
        /*0090*/ 	.word	0x00000080
        /*0094*/ 	.word	0x00000001
        /*0098*/ 	.word	0x00000001
.L_27:


//--------------------- .nv.rel.action            --------------------------
	.section	.nv.rel.action,"",@"SHT_CUDA_RELOCINFO"
	.align	8
	.sectionentsize	8
        /*0000*/ 	.byte	0x73, 0x00, 0x00, 0x00, 0x00, 0x00, 0x00, 0x00, 0x00, 0x00, 0x00, 0x11, 0x25, 0x00, 0x05, 0x36


//--------------------- .nv.constant0.triton__0d1d2d3d4de5 --------------------------
	.section	.nv.constant0.triton__0d1d2d3d4de5,"a",@progbits
	.align	4
.nv.constant0.triton__0d1d2d3d4de5:
	.zero		392


//--------------------- .text.triton__0d1d2d3d4de5 --------------------------
	.section	.text.triton__0d1d2d3d4de5,"ax",@progbits
	.sectionflags	@"SHF_BARRIERS=1"
	.sectioninfo	@"SHI_REGISTERS=25"
	.align	128
        .global         triton__0d1d2d3d4de5
        .type           triton__0d1d2d3d4de5,@function
        .size           triton__0d1d2d3d4de5,(.L_x_1 - triton__0d1d2d3d4de5)
        .other          triton__0d1d2d3d4de5,@"STO_CUDA_ENTRY STV_DEFAULT"
triton__0d1d2d3d4de5:
.text.triton__0d1d2d3d4de5:
[----:B------:R-:W-:-:S02]  /*0000*/  IMAD.MOV.U32 R1, RZ, RZ, c[0x0][0x28] ;  /* 0x00000a00ff017624 */ /* 0x000fc400078e00ff */
[----:B------:R-:W0:Y:S01]  /*0010*/  S2R R2, SR_CTAID.Z ;  /* 0x0000000000027919 */ /* 0x000e220000002700 */
[----:B------:R-:W1:Y:S01]  /*0020*/  S2UR UR5, SR_CTAID.Y ;  /* 0x00000000000579c3 */ /* 0x000e620000002600 */
[----:B------:R-:W-:Y:S01]  /*0030*/  CS2R R6, SRZ ;  /* 0x0000000000067805 */ /* 0x000fe2000001ff00 */
[----:B------:R-:W-:Y:S01]  /*0040*/  ULDC.64 UR6, c[0x0][0x118] ;  /* 0x0000460000067ab9 */ /* 0x000fe20000000a00 */
[----:B------:R-:W2:Y:S05]  /*0050*/  S2R R15, SR_TID.X ;  /* 0x00000000000f7919 */ /* 0x000eaa0000002100 */
[----:B------:R-:W3:Y:S01]  /*0060*/  S2UR UR4, SR_CTAID.X ;  /* 0x00000000000479c3 */ /* 0x000ee20000002500 */
[----:B0-----:R-:W-:-:S02]  /*0070*/  IADD3 R2, R2, 0x1, RZ ;  /* 0x0000000102027810 */ /* 0x001fc40007ffe0ff */
[----:B--2---:R-:W-:-:S03]  /*0080*/  SHF.R.U32.HI R8, RZ, 0x5, R15 ;  /* 0x00000005ff087819 */ /* 0x004fc6000001160f */
[----:B-1----:R-:W-:Y:S01]  /*0090*/  IMAD R3, R2, UR5, RZ ;  /* 0x0000000502037c24 */ /* 0x002fe2000f8e02ff */
[----:B------:R-:W-:Y:S01]  /*00a0*/  SHF.R.U32.HI R4, RZ, 0x2, R15 ;  /* 0x00000002ff047819 */ /* 0x000fe2000001160f */
[----:B------:R-:W-:Y:S01]  /*00b0*/  IMAD.SHL.U32 R0, R15, 0x8, RZ ;  /* 0x000000080f007824 */ /* 0x000fe200078e00ff */
[----:B------:R-:W-:Y:S01]  /*00c0*/  SGXT.U32 R8, R8, 0x2 ;  /* 0x000000020808781a */ /* 0x000fe20000000000 */
[----:B---3--:R-:W-:Y:S01]  /*00d0*/  USHF.L.U32 UR4, UR4, 0x5, URZ ;  /* 0x0000000504047899 */ /* 0x008fe2000800063f */
[----:B------:R-:W-:Y:S02]  /*00e0*/  SHF.L.U32 R13, R3, 0x5, RZ ;  /* 0x00000005030d7819 */ /* 0x000fe400000006ff */
[----:B------:R-:W-:Y:S01]  /*00f0*/  SGXT.U32 R2, R4, 0x3 ;  /* 0x000000030402781a */ /* 0x000fe20000000000 */
[----:B------:R-:W-:Y:S01]  /*0100*/  IMAD.SHL.U32 R3, R8, 0x8, RZ ;  /* 0x0000000808037824 */ /* 0x000fe200078e00ff */
[----:B------:R-:W-:Y:S02]  /*0110*/  LOP3.LUT R9, R0, 0x18, RZ, 0xc0, !PT ;  /* 0x0000001800097812 */ /* 0x000fe400078ec0ff */
[----:B------:R-:W-:-:S02]  /*0120*/  MOV R0, 0x2 ;  /* 0x0000000200007802 */ /* 0x000fc40000000f00 */
[----:B------:R-:W-:Y:S02]  /*0130*/  LOP3.LUT R4, R13, R9, RZ, 0xfc, !PT ;  /* 0x000000090d047212 */ /* 0x000fe400078efcff */
[----:B------:R-:W-:Y:S02]  /*0140*/  LOP3.LUT R12, R3, R2, RZ, 0xfc, !PT ;  /* 0x00000002030c7212 */ /* 0x000fe400078efcff */
[----:B------:R-:W-:Y:S02]  /*0150*/  ISETP.GE.AND P0, PT, R4, 0x1b80, PT ;  /* 0x00001b800400780c */ /* 0x000fe40003f06270 */
[----:B------:R-:W-:-:S04]  /*0160*/  LOP3.LUT R3, R12, UR4, RZ, 0xfc, !PT ;  /* 0x000000040c037c12 */ /* 0x000fc8000f8efcff */
[C---:B------:R-:W-:Y:S01]  /*0170*/  ISETP.LT.AND P0, PT, R3.reuse, 0xa8c, !P0 ;  /* 0x00000a8c0300780c */ /* 0x040fe20004701270 */
[----:B------:R-:W-:Y:S02]  /*0180*/  IMAD R3, R3, 0x1b80, R4 ;  /* 0x00001b8003037824 */ /* 0x000fe400078e0204 */
[----:B------:R-:W-:Y:S02]  /*0190*/  CS2R R4, SRZ ;  /* 0x0000000000047805 */ /* 0x000fe4000001ff00 */
[----:B------:R-:W-:-:S08]  /*01a0*/  IMAD.WIDE R2, R3, R0, c[0x0][0x160] ;  /* 0x0000580003027625 */ /* 0x000fd000078e0200 */
[----:B------:R0:W2:Y:S01]  /*01b0*/  @P0 LDG.E.EL.128 R4, [R2.64] ;  /* 0x0000000602040981 */ /* 0x0000a2000c2e1d00 */
[----:B------:R-:W-:Y:S01]  /*01c0*/  SHF.R.U32.HI R10, RZ, 0x3, R15 ;  /* 0x00000003ff0a7819 */ /* 0x000fe2000001160f */
[----:B------:R-:W-:Y:S02]  /*01d0*/  IMAD.SHL.U32 R11, R8, 0x4, RZ ;  /* 0x00000004080b7824 */ /* 0x000fe400078e00ff */
[----:B------:R-:W-:Y:S01]  /*01e0*/  IMAD R14, R9, 0x21, R12 ;  /* 0x00000021090e7824 */ /* 0x000fe200078e020c */
[----:B------:R-:W-:Y:S02]  /*01f0*/  SGXT.U32 R10, R10, 0x2 ;  /* 0x000000020a0a781a */ /* 0x000fe40000000000 */
[----:B------:R-:W-:Y:S01]  /*0200*/  SHF.L.U32 R9, R15, 0x2, RZ ;  /* 0x000000020f097819 */ /* 0x000fe200000006ff */
[----:B------:R-:W-:Y:S01]  /*0210*/  IMAD.SHL.U32 R19, R14, 0x2, RZ ;  /* 0x000000020e137824 */ /* 0x000fe200078e00ff */
[----:B------:R-:W-:Y:S02]  /*0220*/  LOP3.LUT R8, R11, R10, RZ, 0xfc, !PT ;  /* 0x0000000a0b087212 */ /* 0x000fe400078efcff */
[----:B------:R-:W-:-:S02]  /*0230*/  LOP3.LUT R9, R9, 0x1c, RZ, 0xc0, !PT ;  /* 0x0000001c09097812 */ /* 0x000fc400078ec0ff */
[----:B------:R-:W-:-:S04]  /*0240*/  LOP3.LUT R10, R13, R8, RZ, 0xfc, !PT ;  /* 0x000000080d0a7212 */ /* 0x000fc800078efcff */
[C---:B------:R-:W-:Y:S01]  /*0250*/  ISETP.GE.AND P2, PT, R10.reuse, 0x1b80, PT ;  /* 0x00001b800a00780c */ /* 0x040fe20003f46270 */
[----:B------:R-:W-:-:S05]  /*0260*/  IMAD.HI R11, R10, 0x66666667, RZ ;  /* 0x666666670a0b7827 */ /* 0x000fca00078e02ff */
[----:B------:R-:W-:-:S04]  /*0270*/  SHF.R.U32.HI R12, RZ, 0x1f, R11 ;  /* 0x0000001fff0c7819 */ /* 0x000fc8000001160b */
[----:B0-----:R-:W-:Y:S02]  /*0280*/  LEA.HI.SX32 R3, R11, R12, 0x19 ;  /* 0x0000000c0b037211 */ /* 0x001fe400078fcaff */
[----:B------:R-:W-:-:S04]  /*0290*/  LOP3.LUT R11, R9, UR4, RZ, 0xfc, !PT ;  /* 0x00000004090b7c12 */ /* 0x000fc8000f8efcff */
[----:B------:R-:W-:-:S04]  /*02a0*/  ISETP.GE.AND P0, PT, R11, 0xa8c, PT ;  /* 0x00000a8c0b00780c */ /* 0x000fc80003f06270 */
[----:B------:R-:W-:Y:S01]  /*02b0*/  ISETP.LT.AND P1, PT, R10, 0x1b80, !P0 ;  /* 0x00001b800a00780c */ /* 0x000fe20004721270 */
[----:B--2---:R0:W-:Y:S01]  /*02c0*/  STS.U16 [R19], R4 ;  /* 0x0000000413007388 */ /* 0x0041e20000000400 */
[----:B------:R-:W-:Y:S02]  /*02d0*/  SHF.R.U32.HI R2, RZ, 0x10, R4 ;  /* 0x00000010ff027819 */ /* 0x000fe40000011604 */
[----:B------:R-:W-:Y:S01]  /*02e0*/  SHF.R.U32.HI R12, RZ, 0x10, R5 ;  /* 0x00000010ff0c7819 */ /* 0x000fe20000011605 */
[----:B------:R1:W-:Y:S01]  /*02f0*/  STS.U16 [R19+0x84], R5 ;  /* 0x0000840513007388 */ /* 0x0003e20000000400 */
[----:B------:R-:W-:Y:S02]  /*0300*/  SHF.R.U32.HI R14, RZ, 0x10, R6 ;  /* 0x00000010ff0e7819 */ /* 0x000fe40000011606 */
[----:B------:R-:W-:Y:S01]  /*0310*/  SHF.R.U32.HI R15, RZ, 0x10, R7 ;  /* 0x00000010ff0f7819 */ /* 0x000fe20000011607 */
[----:B------:R2:W-:Y:S01]  /*0320*/  STS.U16 [R19+0x108], R6 ;  /* 0x0001080613007388 */ /* 0x0005e20000000400 */
[----:B0-----:R-:W-:Y:S01]  /*0330*/  LOP3.LUT R4, R13, 0x10, R8, 0xfe, !PT ;  /* 0x000000100d047812 */ /* 0x001fe200078efe08 */
[----:B------:R-:W-:-:S02]  /*0340*/  IMAD R13, R3, -0x140, R10 ;  /* 0xfffffec0030d7824 */ /* 0x000fc400078e020a */
[----:B------:R0:W-:Y:S02]  /*0350*/  STS.U16 [R19+0x18c], R7 ;  /* 0x00018c0713007388 */ /* 0x0001e40000000400 */
[----:B-1----:R-:W-:Y:S02]  /*0360*/  IMAD.HI R5, R4, 0x66666667, RZ ;  /* 0x6666666704057827 */ /* 0x002fe400078e02ff */
[----:B------:R1:W-:Y:S01]  /*0370*/  STS.U16 [R19+0xc6], R12 ;  /* 0x0000c60c13007388 */ /* 0x0003e20000000400 */
[----:B--2---:R-:W-:-:S03]  /*0380*/  PRMT R6, RZ, 0x7610, R6 ;  /* 0x00007610ff067816 */ /* 0x004fc60000000006 */
[----:B------:R2:W-:Y:S01]  /*0390*/  STS.U16 [R19+0x42], R2 ;  /* 0x0000420213007388 */ /* 0x0005e20000000400 */
[----:B0-----:R-:W-:Y:S01]  /*03a0*/  IMAD R7, R10, 0xa8c, R11 ;  /* 0x00000a8c0a077824 */ /* 0x001fe200078e020b */
[----:B------:R-:W-:Y:S02]  /*03b0*/  SHF.R.U32.HI R10, RZ, 0x1f, R5 ;  /* 0x0000001fff0a7819 */ /* 0x000fe40000011605 */
[----:B------:R-:W-:Y:S01]  /*03c0*/  STS.U16 [R19+0x14a], R14 ;  /* 0x00014a0e13007388 */ /* 0x000fe20000000400 */
[----:B-1----:R-:W-:-:S03]  /*03d0*/  IMAD.WIDE R12, R13, R0, c[0x0][0x168] ;  /* 0x00005a000d0c7625 */ /* 0x002fc600078e0200 */
[----:B------:R-:W-:Y:S01]  /*03e0*/  STS.U16 [R19+0x1ce], R15 ;  /* 0x0001ce0f13007388 */ /* 0x000fe20000000400 */
[----:B------:R-:W-:Y:S01]  /*03f0*/  LEA.HI.SX32 R5, R5, R10, 0x19 ;  /* 0x0000000a05057211 */ /* 0x000fe200078fcaff */
[----:B--2---:R-:W-:Y:S02]  /*0400*/  CS2R R2, SRZ ;  /* 0x0000000000027805 */ /* 0x004fe4000001ff00 */
[----:B------:R-:W-:Y:S06]  /*0410*/  BAR.SYNC 0x0 ;  /* 0x0000000000007b1d */ /* 0x000fec0000000000 */
[----:B------:R0:W2:Y:S01]  /*0420*/  @!P2 LDG.E.EL.U16 R6, [R12.64] ;  /* 0x000000060c06a981 */ /* 0x0000a2000c2e1500 */
[C---:B------:R-:W-:Y:S01]  /*0430*/  ISETP.GE.AND P2, PT, R4.reuse, 0x1b80, PT ;  /* 0x00001b800400780c */ /* 0x040fe20003f46270 */
[----:B------:R-:W-:Y:S01]  /*0440*/  IMAD R15, R5, -0x140, R4 ;  /* 0xfffffec0050f7824 */ /* 0x000fe200078e0204 */
[----:B------:R-:W-:Y:S01]  /*0450*/  ISETP.LT.AND P0, PT, R4, 0x1b80, !P0 ;  /* 0x00001b800400780c */ /* 0x000fe20004701270 */
[----:B------:R-:W-:Y:S01]  /*0460*/  IMAD.WIDE R16, R7, R0, c[0x0][0x170] ;  /* 0x00005c0007107625 */ /* 0x000fe200078e0200 */
[----:B------:R-:W-:-:S03]  /*0470*/  PRMT R10, RZ, 0x7610, R10 ;  /* 0x00007610ff0a7816 */ /* 0x000fc6000000000a */
[----:B------:R-:W-:Y:S01]  /*0480*/  IMAD R11, R4, 0xa8c, R11 ;  /* 0x00000a8c040b7824 */ /* 0x000fe200078e020b */
[----:B------:R1:W3:Y:S01]  /*0490*/  @P1 LDG.E.EL.64 R2, [R16.64] ;  /* 0x0000000610021981 */ /* 0x0002e2000c2e1b00 */
[----:B------:R-:W-:Y:S01]  /*04a0*/  IMAD.WIDE R14, R15, R0, c[0x0][0x168] ;  /* 0x00005a000f0e7625 */ /* 0x000fe200078e0200 */
[----:B------:R-:W-:-:S03]  /*04b0*/  CS2R R4, SRZ ;  /* 0x0000000000047805 */ /* 0x000fc6000001ff00 */
[----:B------:R-:W-:Y:S01]  /*04c0*/  IMAD.WIDE R18, R11, R0, c[0x0][0x170] ;  /* 0x00005c000b127625 */ /* 0x000fe200078e0200 */
[----:B------:R4:W5:Y:S04]  /*04d0*/  @!P2 LDG.E.EL.U16 R10, [R14.64] ;  /* 0x000000060e0aa981 */ /* 0x000968000c2e1500 */
[----:B------:R2:W5:Y:S01]  /*04e0*/  @P0 LDG.E.EL.64 R4, [R18.64] ;  /* 0x0000000612040981 */ /* 0x000562000c2e1b00 */
[----:B------:R-:W-:-:S05]  /*04f0*/  IMAD R8, R8, 0x21, R9 ;  /* 0x0000002108087824 */ /* 0x000fca00078e0209 */
[----:B-1----:R-:W-:-:S05]  /*0500*/  SHF.L.U32 R16, R8, 0x1, RZ ;  /* 0x0000000108107819 */ /* 0x002fca00000006ff */
[----:B------:R-:W1:Y:S04]  /*0510*/  LDS.U16 R20, [R16+0x2] ;  /* 0x0000020010147984 */ /* 0x000e680000000400 */
[----:B------:R-:W4:Y:S04]  /*0520*/  LDS.U16 R17, [R16] ;  /* 0x0000000010117984 */ /* 0x000f280000000400 */
[----:B------:R-:W4:Y:S04]  /*0530*/  LDS.U16 R22, [R16+0x6] ;  /* 0x0000060010167984 */ /* 0x000f280000000400 */
[----:B------:R-:W4:Y:S04]  /*0540*/  LDS.U16 R21, [R16+0x4] ;  /* 0x0000040010157984 */ /* 0x000f280000000400 */
[----:B0-----:R-:W0:Y:S04]  /*0550*/  LDS.U16 R13, [R16+0x420] ;  /* 0x00042000100d7984 */ /* 0x001e280000000400 */
[----:B------:R-:W0:Y:S04]  /*0560*/  LDS.U16 R12, [R16+0x422] ;  /* 0x00042200100c7984 */ /* 0x000e280000000400 */
[----:B------:R-:W0:Y:S04]  /*0570*/  LDS.U16 R8, [R16+0x424] ;  /* 0x0004240010087984 */ /* 0x000e280000000400 */
[----:B------:R-:W0:Y:S01]  /*0580*/  LDS.U16 R9, [R16+0x426] ;  /* 0x0004260010097984 */ /* 0x000e220000000400 */
[----:B-1----:R-:W-:-:S02]  /*0590*/  HADD2.F32 R20, -RZ, R20.H0_H0 ;  /* 0x20000014ff147230 */ /* 0x002fc40000004100 */
[----:B----4-:R-:W-:Y:S02]  /*05a0*/  HADD2.F32 R17, -RZ, R17.H0_H0 ;  /* 0x20000011ff117230 */ /* 0x010fe40000004100 */
[----:B------:R-:W-:Y:S02]  /*05b0*/  HADD2.F32 R22, -RZ, R22.H0_H0 ;  /* 0x20000016ff167230 */ /* 0x000fe40000004100 */
[----:B------:R-:W-:Y:S02]  /*05c0*/  HADD2.F32 R21, -RZ, R21.H0_H0 ;  /* 0x20000015ff157230 */ /* 0x000fe40000004100 */
[----:B0-----:R-:W-:Y:S02]  /*05d0*/  HADD2.F32 R13, -RZ, R13.H0_H0 ;  /* 0x2000000dff0d7230 */ /* 0x001fe40000004100 */
[----:B------:R-:W-:Y:S02]  /*05e0*/  HADD2.F32 R12, -RZ, R12.H0_H0 ;  /* 0x2000000cff0c7230 */ /* 0x000fe40000004100 */
[----:B------:R-:W-:-:S02]  /*05f0*/  HADD2.F32 R8, -RZ, R8.H0_H0 ;  /* 0x20000008ff087230 */ /* 0x000fc40000004100 */
[----:B------:R-:W-:Y:S02]  /*0600*/  HADD2.F32 R9, -RZ, R9.H0_H0 ;  /* 0x20000009ff097230 */ /* 0x000fe40000004100 */
[----:B--2---:R-:W-:-:S05]  /*0610*/  HADD2.F32 R18, -RZ, R6.H0_H0 ;  /* 0x20000006ff127230 */ /* 0x004fca0000004100 */
[C---:B------:R-:W-:Y:S01]  /*0620*/  FADD R17, R18.reuse, R17 ;  /* 0x0000001112117221 */ /* 0x040fe20000000000 */
[C---:B------:R-:W-:Y:S01]  /*0630*/  FADD R19, R18.reuse, R22 ;  /* 0x0000001612137221 */ /* 0x040fe20000000000 */
[C---:B------:R-:W-:Y:S01]  /*0640*/  FADD R16, R18.reuse, R21 ;  /* 0x0000001512107221 */ /* 0x040fe20000000000 */
[--C-:B---3--:R-:W-:Y:S02]  /*0650*/  HADD2.F32 R6, -RZ, R2.reuse.H1_H1 ;  /* 0x30000002ff067230 */ /* 0x108fe40000004100 */
[--C-:B------:R-:W-:Y:S02]  /*0660*/  HADD2.F32 R14, -RZ, R3.reuse.H1_H1 ;  /* 0x30000003ff0e7230 */ /* 0x100fe40000004100 */
[----:B------:R-:W-:Y:S01]  /*0670*/  HADD2.F32 R15, -RZ, R3.H0_H0 ;  /* 0x20000003ff0f7230 */ /* 0x000fe20000004100 */
[----:B------:R-:W-:Y:S01]  /*0680*/  FADD R3, R18, R20 ;  /* 0x0000001412037221 */ /* 0x000fe20000000000 */
[----:B------:R-:W-:Y:S02]  /*0690*/  HADD2.F32 R2, -RZ, R2.H0_H0 ;  /* 0x20000002ff027230 */ /* 0x000fe40000004100 */
[----:B-----5:R-:W-:Y:S01]  /*06a0*/  HADD2.F32 R18, -RZ, R10.H0_H0 ;  /* 0x2000000aff127230 */ /* 0x020fe20000004100 */
[----:B------:R-:W-:Y:S01]  /*06b0*/  FADD R3, R6, R3 ;  /* 0x0000000306037221 */ /* 0x000fe20000000000 */
[--C-:B------:R-:W-:Y:S01]  /*06c0*/  HADD2.F32 R6, -RZ, R4.reuse.H1_H1 ;  /* 0x30000004ff067230 */ /* 0x100fe20000004100 */
[----:B------:R-:W-:Y:S01]  /*06d0*/  FADD R2, R2, R17 ;  /* 0x0000001102027221 */ /* 0x000fe20000000000 */
[----:B------:R-:W-:Y:S01]  /*06e0*/  HADD2.F32 R4, -RZ, R4.H0_H0 ;  /* 0x20000004ff047230 */ /* 0x000fe20000004100 */
[----:B------:R-:W-:Y:S01]  /*06f0*/  FADD R14, R14, R19 ;  /* 0x000000130e0e7221 */ /* 0x000fe20000000000 */
[----:B------:R-:W-:Y:S01]  /*0700*/  FADD R15, R15, R16 ;  /* 0x000000100f0f7221 */ /* 0x000fe20000000000 */
[----:B------:R-:W-:Y:S01]  /*0710*/  FADD R13, R18, R13 ;  /* 0x0000000d120d7221 */ /* 0x000fe20000000000 */
[----:B------:R-:W-:-:S02]  /*0720*/  HADD2.F32 R10, -RZ, R5.H1_H1 ;  /* 0x30000005ff0a7230 */ /* 0x000fc40000004100 */
[----:B------:R-:W-:Y:S01]  /*0730*/  HADD2.F32 R16, -RZ, R5.H0_H0 ;  /* 0x20000005ff107230 */ /* 0x000fe20000004100 */
[C---:B------:R-:W-:Y:S01]  /*0740*/  FADD R5, R18.reuse, R12 ;  /* 0x0000000c12057221 */ /* 0x040fe20000000000 */
[C---:B------:R-:W-:Y:S01]  /*0750*/  FADD R17, R18.reuse, R8 ;  /* 0x0000000812117221 */ /* 0x040fe20000000000 */
[----:B------:R-:W-:Y:S01]  /*0760*/  FADD R9, R18, R9 ;  /* 0x0000000912097221 */ /* 0x000fe20000000000 */
[----:B------:R-:W-:Y:S01]  /*0770*/  FADD R4, R4, R13 ;  /* 0x0000000d04047221 */ /* 0x000fe20000000000 */
[----:B------:R-:W-:Y:S01]  /*0780*/  F2FP.F16.F32.PACK_AB R12, R3, R2 ;  /* 0x00000002030c723e */ /* 0x000fe200000000ff */
[----:B------:R-:W-:Y:S01]  /*0790*/  IMAD.WIDE R2, R7, R0, c[0x0][0x178] ;  /* 0x00005e0007027625 */ /* 0x000fe200078e0200 */
[----:B------:R-:W-:Y:S01]  /*07a0*/  F2FP.F16.F32.PACK_AB R13, R14, R15 ;  /* 0x0000000f0e0d723e */ /* 0x000fe200000000ff */
[----:B------:R-:W-:Y:S01]  /*07b0*/  FADD R5, R6, R5 ;  /* 0x0000000506057221 */ /* 0x000fe20000000000 */
[----:B------:R-:W-:Y:S01]  /*07c0*/  FADD R16, R16, R17 ;  /* 0x0000001110107221 */ /* 0x000fe20000000000 */
[----:B------:R-:W-:-:S02]  /*07d0*/  FADD R9, R10, R9 ;  /* 0x000000090a097221 */ /* 0x000fc40000000000 */
[----:B------:R0:W-:Y:S01]  /*07e0*/  @P1 STG.E.64 [R2.64], R12 ;  /* 0x0000000c02001986 */ /* 0x0001e2000c101b06 */
[----:B------:R-:W-:Y:S01]  /*07f0*/  F2FP.F16.F32.PACK_AB R8, R5, R4 ;  /* 0x000000040508723e */ /* 0x000fe200000000ff */
[----:B------:R-:W-:Y:S01]  /*0800*/  IMAD.WIDE R4, R11, R0, c[0x0][0x178] ;  /* 0x00005e000b047625 */ /* 0x000fe200078e0200 */
[----:B------:R-:W-:Y:S01]  /*0810*/  F2FP.F16.F32.PACK_AB R9, R9, R16 ;  /* 0x000000100909723e */ /* 0x000fe200000000ff */
[----:B------:R-:W-:Y:S06]  /*0820*/  @!P0 EXIT ;  /* 0x000000000000894d */ /* 0x000fec0003800000 */
[----:B------:R-:W-:Y:S01]  /*0830*/  STG.E.64 [R4.64], R8 ;  /* 0x0000000804007986 */ /* 0x000fe2000c101b06 */
[----:B------:R-:W-:Y:S05]  /*0840*/  EXIT ;  /* 0x000000000000794d */ /* 0x000fea0003800000 */
.L_x_0:
[----:B------:R-:W-:-:S00]  /*0850*/  BRA `(.L_x_0) ;  /* 0xfffffff000007947 */ /* 0x000fc0000383ffff */
[----:B------:R-:W-:-:S00]  /*0860*/  NOP ;  /* 0x0000000000007918 */ /* 0x000fc00000000000 */
        /* <DEDUP_REMOVED lines=9> */
.L_x_1:


//--------------------- .nv.shared.triton__0d1d2d3d4de5 --------------------------
	.section	.nv.shared.triton__0d1d2d3d4de5,"aw",@nobits
	.align	16
